//
// Generated by NVIDIA NVVM Compiler
//
// Compiler Build ID: CL-36424714
// Cuda compilation tools, release 13.0, V13.0.88
// Based on NVVM 20.0.0
//

.version 9.0
.target sm_100
.address_size 64

	// .globl	_Z9kroneckerPiS_S_mmmm

.visible .entry _Z9kroneckerPiS_S_mmmm(
	.param .u64 .ptr .align 1 _Z9kroneckerPiS_S_mmmm_param_0,
	.param .u64 .ptr .align 1 _Z9kroneckerPiS_S_mmmm_param_1,
	.param .u64 .ptr .align 1 _Z9kroneckerPiS_S_mmmm_param_2,
	.param .u64 _Z9kroneckerPiS_S_mmmm_param_3,
	.param .u64 _Z9kroneckerPiS_S_mmmm_param_4,
	.param .u64 _Z9kroneckerPiS_S_mmmm_param_5,
	.param .u64 _Z9kroneckerPiS_S_mmmm_param_6
)
{
	.reg .pred 	%p<6>;
	.reg .b32 	%r<23>;
	.reg .b64 	%rd<48>;

	ld.param.u64 	%rd19, [_Z9kroneckerPiS_S_mmmm_param_0];
	ld.param.u64 	%rd20, [_Z9kroneckerPiS_S_mmmm_param_1];
	ld.param.u64 	%rd21, [_Z9kroneckerPiS_S_mmmm_param_2];
	ld.param.u64 	%rd22, [_Z9kroneckerPiS_S_mmmm_param_3];
	ld.param.u64 	%rd23, [_Z9kroneckerPiS_S_mmmm_param_4];
	ld.param.u64 	%rd24, [_Z9kroneckerPiS_S_mmmm_param_5];
	ld.param.u64 	%rd25, [_Z9kroneckerPiS_S_mmmm_param_6];
	mov.u32 	%r1, %ctaid.x;
	mov.u32 	%r2, %ntid.x;
	mov.u32 	%r3, %tid.x;
	mad.lo.s32 	%r4, %r1, %r2, %r3;
	cvt.u64.u32 	%rd1, %r4;
	mov.u32 	%r5, %ctaid.y;
	mov.u32 	%r6, %ntid.y;
	mov.u32 	%r7, %tid.y;
	mad.lo.s32 	%r8, %r5, %r6, %r7;
	cvt.u64.u32 	%rd2, %r8;
	mul.lo.s64 	%rd26, %rd24, %rd22;
	setp.le.u64 	%p1, %rd26, %rd1;
	mul.lo.s64 	%rd27, %rd25, %rd23;
	setp.le.u64 	%p2, %rd27, %rd2;
	or.pred  	%p3, %p1, %p2;
	@%p3 bra 	$L__BB0_8;
	max.u64 	%rd4, %rd22, %rd24;
	max.u64 	%rd5, %rd23, %rd25;
	and.b64  	%rd28, %rd4, -4294967296;
	setp.ne.s64 	%p4, %rd28, 0;
	@%p4 bra 	$L__BB0_3;
	cvt.u32.u64 	%r10, %rd4;
	cvt.u32.u64 	%r11, %rd1;
	div.u32 	%r12, %r11, %r10;
	mul.lo.s32 	%r13, %r12, %r10;
	sub.s32 	%r14, %r11, %r13;
	cvt.u64.u32 	%rd44, %r12;
	cvt.u64.u32 	%rd45, %r14;
	bra.uni 	$L__BB0_4;
$L__BB0_3:
	div.u64 	%rd44, %rd1, %rd4;
	mul.lo.s64 	%rd29, %rd44, %rd4;
	sub.s64 	%rd45, %rd1, %rd29;
$L__BB0_4:
	mul.lo.s64 	%rd12, %rd44, %rd23;
	and.b64  	%rd30, %rd5, -4294967296;
	setp.ne.s64 	%p5, %rd30, 0;
	@%p5 bra 	$L__BB0_6;
	cvt.u32.u64 	%r15, %rd5;
	cvt.u32.u64 	%r16, %rd2;
	div.u32 	%r17, %r16, %r15;
	mul.lo.s32 	%r18, %r17, %r15;
	sub.s32 	%r19, %r16, %r18;
	cvt.u64.u32 	%rd46, %r17;
	cvt.u64.u32 	%rd47, %r19;
	bra.uni 	$L__BB0_7;
$L__BB0_6:
	div.u64 	%rd46, %rd2, %rd5;
	mul.lo.s64 	%rd31, %rd46, %rd5;
	sub.s64 	%rd47, %rd2, %rd31;
$L__BB0_7:
	add.s64 	%rd32, %rd12, %rd46;
	cvta.to.global.u64 	%rd33, %rd19;
	shl.b64 	%rd34, %rd32, 2;
	add.s64 	%rd35, %rd33, %rd34;
	ld.global.u32 	%r20, [%rd35];
	mad.lo.s64 	%rd36, %rd45, %rd25, %rd47;
	cvta.to.global.u64 	%rd37, %rd20;
	shl.b64 	%rd38, %rd36, 2;
	add.s64 	%rd39, %rd37, %rd38;
	ld.global.u32 	%r21, [%rd39];
	mul.lo.s32 	%r22, %r21, %r20;
	mad.lo.s64 	%rd40, %rd27, %rd1, %rd2;
	cvta.to.global.u64 	%rd41, %rd21;
	shl.b64 	%rd42, %rd40, 2;
	add.s64 	%rd43, %rd41, %rd42;
	st.global.u32 	[%rd43], %r22;
$L__BB0_8:
	ret;

}


// ===== COMPILED SASS (sm_100) =====

	.target	sm_100

	.elftype	@"ET_EXEC"


//--------------------- .note.nv.tkinfo           --------------------------
	.section	.note.nv.tkinfo,"",@"SHT_NOTE"
	.sectionflags	@"SHF_NOTE_NV_TKINFO"
	.tkinfo
        /*0018*/ 	.word	0x00000002
        /*0030*/ 	.string	""
        /*0030*/ 	.string	"ptxas"
        /*0030*/ 	.string	"Cuda compilation tools, release 13.0, V13.0.88"
        /*0030*/ 	.string	"Build cuda_13.0.r13.0/compiler.36424714_0"
        /*0030*/ 	.string	"-arch sm_100 -m 64 "



//--------------------- .note.nv.cuinfo           --------------------------
	.section	.note.nv.cuinfo,"",@"SHT_NOTE"
	.sectionflags	@"SHF_NOTE_NV_CUINFO"
        /*0018*/ 	.short	0x0002
        /*001a*/ 	.short	0x0064
        /*001c*/ 	.short	0x0082
	.zero		2


//--------------------- .nv.info                  --------------------------
	.section	.nv.info,"",@"SHT_CUDA_INFO"
	.align	4


	//----- nvinfo : EIATTR_REGCOUNT
	.align		4
        /*0000*/ 	.byte	0x04, 0x2f
        /*0002*/ 	.short	(.L_1 - .L_0)
	.align		4
.L_0:
        /*0004*/ 	.word	index@(_Z9kroneckerPiS_S_mmmm)
        /*0008*/ 	.word	0x00000018


	//----- nvinfo : EIATTR_FRAME_SIZE
	.align		4
.L_1:
        /*000c*/ 	.byte	0x04, 0x11
        /*000e*/ 	.short	(.L_3 - .L_2)
	.align		4
.L_2:
        /*0010*/ 	.word	index@($__internal_0_$__cuda_sm20_div_u64)
        /*0014*/ 	.word	0x00000000


	//----- nvinfo : EIATTR_FRAME_SIZE
	.align		4
.L_3:
        /*0018*/ 	.byte	0x04, 0x11
        /*001a*/ 	.short	(.L_5 - .L_4)
	.align		4
.L_4:
        /*001c*/ 	.word	index@(_Z9kroneckerPiS_S_mmmm)
        /*0020*/ 	.word	0x00000000


	//----- nvinfo : EIATTR_MIN_STACK_SIZE
	.align		4
.L_5:
        /*0024*/ 	.byte	0x04, 0x12
        /*0026*/ 	.short	(.L_7 - .L_6)
	.align		4
.L_6:
        /*0028*/ 	.word	index@(_Z9kroneckerPiS_S_mmmm)
        /*002c*/ 	.word	0x00000000
.L_7:


//--------------------- .nv.compat                --------------------------
	.section	.nv.compat,"",@"SHT_CUDA_COMPAT_INFO"
	.align	4
        /*0000*/ 	.byte	0x02, 0x09, 0x00, 0x00, 0x02, 0x02, 0x01, 0x00, 0x02, 0x05, 0x05, 0x00, 0x03, 0x07, 0x01, 0x01
        /*0010*/ 	.byte	0x02, 0x03, 0x00, 0x00, 0x02, 0x06, 0x01, 0x00, 0x04, 0x0b, 0x08, 0x00, 0x09, 0x00, 0x00, 0x00
        /*0020*/ 	.byte	0x00, 0x00, 0x00, 0x00


//--------------------- .nv.info._Z9kroneckerPiS_S_mmmm --------------------------
	.section	.nv.info._Z9kroneckerPiS_S_mmmm,"",@"SHT_CUDA_INFO"
	.sectionflags	@""
	.align	4


	//----- nvinfo : EIATTR_CUDA_API_VERSION
	.align		4
        /*0000*/ 	.byte	0x04, 0x37
        /*0002*/ 	.short	(.L_9 - .L_8)
.L_8:
        /*0004*/ 	.word	0x00000082


	//----- nvinfo : EIATTR_KPARAM_INFO
	.align		4
.L_9:
        /*0008*/ 	.byte	0x04, 0x17
        /*000a*/ 	.short	(.L_11 - .L_10)
.L_10:
        /*000c*/ 	.word	0x00000000
        /*0010*/ 	.short	0x0006
        /*0012*/ 	.short	0x0030
        /*0014*/ 	.byte	0x00, 0xf0, 0x21, 0x00


	//----- nvinfo : EIATTR_KPARAM_INFO
	.align		4
.L_11:
        /*0018*/ 	.byte	0x04, 0x17
        /*001a*/ 	.short	(.L_13 - .L_12)
.L_12:
        /*001c*/ 	.word	0x00000000
        /*0020*/ 	.short	0x0005
        /*0022*/ 	.short	0x0028
        /*0024*/ 	.byte	0x00, 0xf0, 0x21, 0x00


	//----- nvinfo : EIATTR_KPARAM_INFO
	.align		4
.L_13:
        /*0028*/ 	.byte	0x04, 0x17
        /*002a*/ 	.short	(.L_15 - .L_14)
.L_14:
        /*002c*/ 	.word	0x00000000
        /*0030*/ 	.short	0x0004
        /*0032*/ 	.short	0x0020
        /*0034*/ 	.byte	0x00, 0xf0, 0x21, 0x00


	//----- nvinfo : EIATTR_KPARAM_INFO
	.align		4
.L_15:
        /*0038*/ 	.byte	0x04, 0x17
        /*003a*/ 	.short	(.L_17 - .L_16)
.L_16:
        /*003c*/ 	.word	0x00000000
        /*0040*/ 	.short	0x0003
        /*0042*/ 	.short	0x0018
        /*0044*/ 	.byte	0x00, 0xf0, 0x21, 0x00


	//----- nvinfo : EIATTR_KPARAM_INFO
	.align		4
.L_17:
        /*0048*/ 	.byte	0x04, 0x17
        /*004a*/ 	.short	(.L_19 - .L_18)
.L_18:
        /*004c*/ 	.word	0x00000000
        /*0050*/ 	.short	0x0002
        /*0052*/ 	.short	0x0010
        /*0054*/ 	.byte	0x00, 0xf5, 0x21, 0x00


	//----- nvinfo : EIATTR_KPARAM_INFO
	.align		4
.L_19:
        /*0058*/ 	.byte	0x04, 0x17
        /*005a*/ 	.short	(.L_21 - .L_20)
.L_20:
        /*005c*/ 	.word	0x00000000
        /*0060*/ 	.short	0x0001
        /*0062*/ 	.short	0x0008
        /*0064*/ 	.byte	0x00, 0xf5, 0x21, 0x00


	//----- nvinfo : EIATTR_KPARAM_INFO
	.align		4
.L_21:
        /*0068*/ 	.byte	0x04, 0x17
        /*006a*/ 	.short	(.L_23 - .L_22)
.L_22:
        /*006c*/ 	.word	0x00000000
        /*0070*/ 	.short	0x0000
        /*0072*/ 	.short	0x0000
        /*0074*/ 	.byte	0x00, 0xf5, 0x21, 0x00


	//----- nvinfo : EIATTR_SPARSE_MMA_MASK
	.align		4
.L_23:
        /*0078*/ 	.byte	0x03, 0x50
        /*007a*/ 	.short	0x0000


	//----- nvinfo : EIATTR_MAXREG_COUNT
	.align		4
        /*007c*/ 	.byte	0x03, 0x1b
        /*007e*/ 	.short	0x00ff


	//----- nvinfo : EIATTR_MERCURY_ISA_VERSION
	.align		4
        /*0080*/ 	.byte	0x03, 0x5f
        /*0082*/ 	.short	0x0101


	//----- nvinfo : EIATTR_VRC_CTA_INIT_COUNT
	.align		4
        /*0084*/ 	.byte	0x02, 0x4a
	.zero		1
	.zero		1


	//----- nvinfo : EIATTR_EXIT_INSTR_OFFSETS
	.align		4
        /*0088*/ 	.byte	0x04, 0x1c
        /*008a*/ 	.short	(.L_25 - .L_24)


	//   ....[0]....
.L_24:
        /*008c*/ 	.word	0x000001a0


	//   ....[1]....
        /*0090*/ 	.word	0x00000900


	//----- nvinfo : EIATTR_CRS_STACK_SIZE
	.align		4
.L_25:
        /*0094*/ 	.byte	0x04, 0x1e
        /*0096*/ 	.short	(.L_27 - .L_26)
.L_26:
        /*0098*/ 	.word	0x00000000


	//----- nvinfo : EIATTR_CBANK_PARAM_SIZE
	.align		4
.L_27:
        /*009c*/ 	.byte	0x03, 0x19
        /*009e*/ 	.short	0x0038


	//----- nvinfo : EIATTR_PARAM_CBANK
	.align		4
        /*00a0*/ 	.byte	0x04, 0x0a
        /*00a2*/ 	.short	(.L_29 - .L_28)
	.align		4
.L_28:
        /*00a4*/ 	.word	index@(.nv.constant0._Z9kroneckerPiS_S_mmmm)
        /*00a8*/ 	.short	0x0380
        /*00aa*/ 	.short	0x0038


	//----- nvinfo : EIATTR_SW_WAR
	.align		4
.L_29:
        /*00ac*/ 	.byte	0x04, 0x36
        /*00ae*/ 	.short	(.L_31 - .L_30)
.L_30:
        /*00b0*/ 	.word	0x00000008
.L_31:


//--------------------- .nv.callgraph             --------------------------
	.section	.nv.callgraph,"",@"SHT_CUDA_CALLGRAPH"
	.align	4
	.sectionentsize	8
	.align		4
        /*0000*/ 	.word	0x00000000
	.align		4
        /*0004*/ 	.word	0xffffffff
	.align		4
        /*0008*/ 	.word	0x00000000
	.align		4
        /*000c*/ 	.word	0xfffffffe
	.align		4
        /*0010*/ 	.word	0x00000000
	.align		4
        /*0014*/ 	.word	0xfffffffd
	.align		4
        /*0018*/ 	.word	0x00000000
	.align		4
        /*001c*/ 	.word	0xfffffffc


//--------------------- .text._Z9kroneckerPiS_S_mmmm --------------------------
	.section	.text._Z9kroneckerPiS_S_mmmm,"ax",@progbits
	.align	128
        .global         _Z9kroneckerPiS_S_mmmm
        .type           _Z9kroneckerPiS_S_mmmm,@function
        .size           _Z9kroneckerPiS_S_mmmm,(.L_x_5 - _Z9kroneckerPiS_S_mmmm)
        .other          _Z9kroneckerPiS_S_mmmm,@"STO_CUDA_ENTRY STV_DEFAULT"
_Z9kroneckerPiS_S_mmmm:
.text._Z9kroneckerPiS_S_mmmm:
[----:B------:R-:W-:Y:S01]  /*0000*/  LDC R1, c[0x0][0x37c] ;  /* 0x0000df00ff017b82 */ /* 0x000fe20000000800 */
[----:B------:R-:W0:Y:S01]  /*0010*/  S2R R3, SR_TID.Y ;  /* 0x0000000000037919 */ /* 0x000e220000002200 */
[----:B------:R-:W1:Y:S06]  /*0020*/  LDCU.128 UR16, c[0x0][0x3a0] ;  /* 0x00007400ff1077ac */ /* 0x000e6c0008000c00 */
[----:B------:R-:W2:Y:S01]  /*0030*/  LDC R4, c[0x0][0x360] ;  /* 0x0000d800ff047b82 */ /* 0x000ea20000000800 */
[----:B------:R-:W2:Y:S01]  /*0040*/  S2R R5, SR_TID.X ;  /* 0x0000000000057919 */ /* 0x000ea20000002100 */
[----:B------:R-:W1:Y:S01]  /*0050*/  LDCU.64 UR12, c[0x0][0x3b0] ;  /* 0x00007600ff0c77ac */ /* 0x000e620008000a00 */
[----:B------:R-:W3:Y:S05]  /*0060*/  LDCU.64 UR6, c[0x0][0x398] ;  /* 0x00007300ff0677ac */ /* 0x000eea0008000a00 */
[----:B------:R-:W0:Y:S08]  /*0070*/  S2UR UR9, SR_CTAID.Y ;  /* 0x00000000000979c3 */ /* 0x000e300000002600 */
[----:B------:R-:W0:Y:S01]  /*0080*/  LDC R2, c[0x0][0x364] ;  /* 0x0000d900ff027b82 */ /* 0x000e220000000800 */
[----:B-1----:R-:W-:-:S02]  /*0090*/  UIMAD UR5, UR13, UR16, URZ ;  /* 0x000000100d0572a4 */ /* 0x002fc4000f8e02ff */
[----:B------:R-:W-:-:S05]  /*00a0*/  UIMAD.WIDE.U32 UR20, UR12, UR16, URZ ;  /* 0x000000100c1472a5 */ /* 0x000fca000f8e00ff */
[----:B------:R-:W2:Y:S01]  /*00b0*/  S2UR UR8, SR_CTAID.X ;  /* 0x00000000000879c3 */ /* 0x000ea20000002500 */
[----:B---3--:R-:W-:Y:S02]  /*00c0*/  UIMAD UR4, UR19, UR6, URZ ;  /* 0x00000006130472a4 */ /* 0x008fe4000f8e02ff */
[----:B------:R-:W-:Y:S02]  /*00d0*/  UIMAD UR5, UR12, UR17, UR5 ;  /* 0x000000110c0572a4 */ /* 0x000fe4000f8e0205 */
[----:B------:R-:W-:Y:S02]  /*00e0*/  UIMAD.WIDE.U32 UR14, UR18, UR6, URZ ;  /* 0x00000006120e72a5 */ /* 0x000fe4000f8e00ff */
[----:B------:R-:W-:Y:S02]  /*00f0*/  UIMAD UR4, UR18, UR7, UR4 ;  /* 0x00000007120472a4 */ /* 0x000fe4000f8e0204 */
[----:B------:R-:W-:Y:S02]  /*0100*/  UIADD3 UR11, UPT, UPT, UR21, UR5, URZ ;  /* 0x00000005150b7290 */ /* 0x000fe4000fffe0ff */
[----:B------:R-:W-:-:S04]  /*0110*/  UIADD3 UR4, UPT, UPT, UR15, UR4, URZ ;  /* 0x000000040f047290 */ /* 0x000fc8000fffe0ff */
[----:B------:R-:W-:Y:S01]  /*0120*/  MOV R0, UR11 ;  /* 0x0000000b00007c02 */ /* 0x000fe20008000f00 */
[----:B0-----:R-:W-:Y:S02]  /*0130*/  IMAD R2, R2, UR9, R3 ;  /* 0x0000000902027c24 */ /* 0x001fe4000f8e0203 */
[----:B------:R-:W-:-:S03]  /*0140*/  IMAD.U32 R6, RZ, RZ, UR4 ;  /* 0x00000004ff067e24 */ /* 0x000fc6000f8e00ff */
[----:B------:R-:W-:Y:S01]  /*0150*/  ISETP.LT.U32.AND P0, PT, R2, UR20, PT ;  /* 0x0000001402007c0c */ /* 0x000fe2000bf01070 */
[----:B--2---:R-:W-:-:S03]  /*0160*/  IMAD R4, R4, UR8, R5 ;  /* 0x0000000804047c24 */ /* 0x004fc6000f8e0205 */
[----:B------:R-:W-:Y:S02]  /*0170*/  ISETP.GT.U32.AND.EX P0, PT, R0, RZ, PT, P0 ;  /* 0x000000ff0000720c */ /* 0x000fe40003f04100 */
[----:B------:R-:W-:-:S04]  /*0180*/  ISETP.GE.U32.AND P1, PT, R4, UR14, PT ;  /* 0x0000000e04007c0c */ /* 0x000fc8000bf26070 */
[----:B------:R-:W-:-:S13]  /*0190*/  ISETP.LE.U32.OR.EX P0, PT, R6, RZ, !P0, P1 ;  /* 0x000000ff0600720c */ /* 0x000fda0004703510 */
[----:B------:R-:W-:Y:S05]  /*01a0*/  @P0 EXIT ;  /* 0x000000000000094d */ /* 0x000fea0003800000 */
[----:B------:R-:W-:Y:S02]  /*01b0*/  UISETP.GT.U32.AND UP1, UPT, UR6, UR18, UPT ;  /* 0x000000120600728c */ /* 0x000fe4000bf24070 */
[----:B------:R-:W-:Y:S02]  /*01c0*/  UISETP.GT.U32.AND UP0, UPT, UR16, UR12, UPT ;  /* 0x0000000c1000728c */ /* 0x000fe4000bf04070 */
[----:B------:R-:W-:Y:S02]  /*01d0*/  UISETP.GT.U32.AND.EX UP1, UPT, UR7, UR19, UPT, UP1 ;  /* 0x000000130700728c */ /* 0x000fe4000bf24110 */
[----:B------:R-:W-:Y:S02]  /*01e0*/  UISETP.GT.U32.AND.EX UP0, UPT, UR17, UR13, UPT, UP0 ;  /* 0x0000000d1100728c */ /* 0x000fe4000bf04100 */
[----:B------:R-:W-:Y:S02]  /*01f0*/  USEL UR10, UR7, UR19, UP1 ;  /* 0x00000013070a7287 */ /* 0x000fe40008800000 */
[----:B------:R-:W-:-:S02]  /*0200*/  USEL UR5, UR16, UR12, UP0 ;  /* 0x0000000c10057287 */ /* 0x000fc40008000000 */
[----:B------:R-:W-:Y:S02]  /*0210*/  USEL UR8, UR17, UR13, UP0 ;  /* 0x0000000d11087287 */ /* 0x000fe40008000000 */
[----:B------:R-:W-:Y:S02]  /*0220*/  UISETP.NE.U32.AND UP0, UPT, UR10, URZ, UPT ;  /* 0x000000ff0a00728c */ /* 0x000fe4000bf05070 */
[----:B------:R-:W-:Y:S01]  /*0230*/  USEL UR9, UR6, UR18, UP1 ;  /* 0x0000001206097287 */ /* 0x000fe20008800000 */
[----:B------:R-:W-:-:S06]  /*0240*/  UMOV UR4, URZ ;  /* 0x000000ff00047c82 */ /* 0x000fcc0008000000 */
[----:B------:R-:W-:Y:S05]  /*0250*/  BRA.U UP0, `(.L_x_0) ;  /* 0x00000001005c7547 */ /* 0x000fea000b800000 */
[----:B------:R-:W0:Y:S01]  /*0260*/  I2F.U32.RP R0, UR9 ;  /* 0x0000000900007d06 */ /* 0x000e220008209000 */
[----:B------:R-:W-:Y:S02]  /*0270*/  ISETP.NE.U32.AND P2, PT, RZ, UR9, PT ;  /* 0x00000009ff007c0c */ /* 0x000fe4000bf45070 */
[----:B------:R-:W-:-:S05]  /*0280*/  MOV R8, RZ ;  /* 0x000000ff00087202 */ /* 0x000fca0000000f00 */
[----:B0-----:R-:W0:Y:S02]  /*0290*/  MUFU.RCP R0, R0 ;  /* 0x0000000000007308 */ /* 0x001e240000001000 */
[----:B0-----:R-:W-:-:S06]  /*02a0*/  IADD3 R6, PT, PT, R0, 0xffffffe, RZ ;  /* 0x0ffffffe00067810 */ /* 0x001fcc0007ffe0ff */
[----:B------:R0:W1:Y:S02]  /*02b0*/  F2I.FTZ.U32.TRUNC.NTZ R7, R6 ;  /* 0x0000000600077305 */ /* 0x000064000021f000 */
[----:B0-----:R-:W-:Y:S02]  /*02c0*/  HFMA2 R6, -RZ, RZ, 0, 0 ;  /* 0x00000000ff067431 */ /* 0x001fe400000001ff */
[----:B-1----:R-:W-:-:S04]  /*02d0*/  IMAD.MOV R9, RZ, RZ, -R7 ;  /* 0x000000ffff097224 */ /* 0x002fc800078e0a07 */
[----:B------:R-:W-:-:S04]  /*02e0*/  IMAD R9, R9, UR9, RZ ;  /* 0x0000000909097c24 */ /* 0x000fc8000f8e02ff */
[----:B------:R-:W-:-:S06]  /*02f0*/  IMAD.HI.U32 R7, R7, R9, R6 ;  /* 0x0000000907077227 */ /* 0x000fcc00078e0006 */
[----:B------:R-:W-:-:S04]  /*0300*/  IMAD.HI.U32 R6, R7, R4, RZ ;  /* 0x0000000407067227 */ /* 0x000fc800078e00ff */
[----:B------:R-:W-:-:S04]  /*0310*/  IMAD.MOV R7, RZ, RZ, -R6 ;  /* 0x000000ffff077224 */ /* 0x000fc800078e0a06 */
[----:B------:R-:W-:-:S05]  /*0320*/  IMAD R7, R7, UR9, R4 ;  /* 0x0000000907077c24 */ /* 0x000fca000f8e0204 */
[----:B------:R-:W-:-:S13]  /*0330*/  ISETP.GE.U32.AND P0, PT, R7, UR9, PT ;  /* 0x0000000907007c0c */ /* 0x000fda000bf06070 */
[----:B------:R-:W-:Y:S01]  /*0340*/  @P0 IADD3 R7, PT, PT, R7, -UR9, RZ ;  /* 0x8000000907070c10 */ /* 0x000fe2000fffe0ff */
[----:B------:R-:W-:-:S03]  /*0350*/  @P0 VIADD R6, R6, 0x1 ;  /* 0x0000000106060836 */ /* 0x000fc60000000000 */
[----:B------:R-:W-:-:S13]  /*0360*/  ISETP.GE.U32.AND P1, PT, R7, UR9, PT ;  /* 0x0000000907007c0c */ /* 0x000fda000bf26070 */
[----:B------:R-:W-:Y:S02]  /*0370*/  @P1 IADD3 R6, PT, PT, R6, 0x1, RZ ;  /* 0x0000000106061810 */ /* 0x000fe40007ffe0ff */
[----:B------:R-:W-:-:S05]  /*0380*/  @!P2 LOP3.LUT R6, RZ, UR9, RZ, 0x33, !PT ;  /* 0x00000009ff06ac12 */ /* 0x000fca000f8e33ff */
[----:B------:R-:W-:-:S04]  /*0390*/  IMAD.MOV R7, RZ, RZ, -R6 ;  /* 0x000000ffff077224 */ /* 0x000fc800078e0a06 */
[----:B------:R-:W-:Y:S02]  /*03a0*/  IMAD R0, R7, UR9, R4 ;  /* 0x0000000907007c24 */ /* 0x000fe4000f8e0204 */
[----:B------:R-:W-:Y:S01]  /*03b0*/  IMAD.MOV.U32 R7, RZ, RZ, RZ ;  /* 0x000000ffff077224 */ /* 0x000fe200078e00ff */
[----:B------:R-:W-:Y:S06]  /*03c0*/  BRA `(.L_x_1) ;  /* 0x00000000003c7947 */ /* 0x000fec0003800000 */
.L_x_0:
[----:B------:R-:W-:Y:S01]  /*03d0*/  MOV R9, R4 ;  /* 0x0000000400097202 */ /* 0x000fe20000000f00 */
[----:B------:R-:W-:Y:S01]  /*03e0*/  UMOV UR6, UR9 ;  /* 0x0000000900067c82 */ /* 0x000fe20008000000 */
[----:B------:R-:W-:Y:S01]  /*03f0*/  MOV R10, 0x420 ;  /* 0x00000420000a7802 */ /* 0x000fe20000000f00 */
[----:B------:R-:W-:-:S06]  /*0400*/  UMOV UR7, UR10 ;  /* 0x0000000a00077c82 */ /* 0x000fcc0008000000 */
[----:B------:R-:W-:Y:S05]  /*0410*/  CALL.REL.NOINC `($__internal_0_$__cuda_sm20_div_u64) ;  /* 0x00000004003c7944 */ /* 0x000fea0003c00000 */
[----:B------:R-:W-:Y:S01]  /*0420*/  IADD3 R11, P0, PT, RZ, -R9, RZ ;  /* 0x80000009ff0b7210 */ /* 0x000fe20007f1e0ff */
[----:B------:R-:W-:-:S04]  /*0430*/  HFMA2 R5, -RZ, RZ, 0, 0 ;  /* 0x00000000ff057431 */ /* 0x000fc800000001ff */
[----:B------:R-:W-:-:S04]  /*0440*/  IMAD.X R0, RZ, RZ, ~R12, P0 ;  /* 0x000000ffff007224 */ /* 0x000fc800000e0e0c */
[----:B------:R-:W-:Y:S02]  /*0450*/  IMAD R0, R0, UR9, RZ ;  /* 0x0000000900007c24 */ /* 0x000fe4000f8e02ff */
[----:B------:R-:W-:-:S04]  /*0460*/  IMAD.WIDE.U32 R6, R11, UR9, R4 ;  /* 0x000000090b067c25 */ /* 0x000fc8000f8e0004 */
[----:B------:R-:W-:Y:S02]  /*0470*/  IMAD R11, R11, UR10, R0 ;  /* 0x0000000a0b0b7c24 */ /* 0x000fe4000f8e0200 */
[----:B------:R-:W-:Y:S02]  /*0480*/  IMAD.MOV.U32 R0, RZ, RZ, R6 ;  /* 0x000000ffff007224 */ /* 0x000fe400078e0006 */
[----:B------:R-:W-:Y:S01]  /*0490*/  IMAD.MOV.U32 R6, RZ, RZ, R9 ;  /* 0x000000ffff067224 */ /* 0x000fe200078e0009 */
[----:B------:R-:W-:Y:S02]  /*04a0*/  IADD3 R8, PT, PT, R7, R11, RZ ;  /* 0x0000000b07087210 */ /* 0x000fe40007ffe0ff */
[----:B------:R-:W-:-:S07]  /*04b0*/  MOV R7, R12 ;  /* 0x0000000c00077202 */ /* 0x000fce0000000f00 */
.L_x_1:
[----:B------:R-:W-:Y:S01]  /*04c0*/  UISETP.NE.U32.AND UP0, UPT, UR8, URZ, UPT ;  /* 0x000000ff0800728c */ /* 0x000fe2000bf05070 */
[----:B------:R-:W0:Y:S08]  /*04d0*/  LDCU.64 UR12, c[0x0][0x358] ;  /* 0x00006b00ff0c77ac */ /* 0x000e300008000a00 */
[----:B------:R-:W-:Y:S05]  /*04e0*/  BRA.U UP0, `(.L_x_2) ;  /* 0x00000001005c7547 */ /* 0x000fea000b800000 */
[----:B------:R-:W1:Y:S01]  /*04f0*/  I2F.U32.RP R9, UR5 ;  /* 0x0000000500097d06 */ /* 0x000e620008209000 */
[----:B------:R-:W-:-:S07]  /*0500*/  ISETP.NE.U32.AND P2, PT, RZ, UR5, PT ;  /* 0x00000005ff007c0c */ /* 0x000fce000bf45070 */
[----:B-1----:R-:W1:Y:S02]  /*0510*/  MUFU.RCP R9, R9 ;  /* 0x0000000900097308 */ /* 0x002e640000001000 */
[----:B-1----:R-:W-:-:S06]  /*0520*/  VIADD R10, R9, 0xffffffe ;  /* 0x0ffffffe090a7836 */ /* 0x002fcc0000000000 */
[----:B------:R1:W2:Y:S02]  /*0530*/  F2I.FTZ.U32.TRUNC.NTZ R11, R10 ;  /* 0x0000000a000b7305 */ /* 0x0002a4000021f000 */
[----:B-1----:R-:W-:Y:S01]  /*0540*/  IMAD.MOV.U32 R10, RZ, RZ, RZ ;  /* 0x000000ffff0a7224 */ /* 0x002fe200078e00ff */
[----:B--2---:R-:W-:-:S05]  /*0550*/  IADD3 R13, PT, PT, RZ, -R11, RZ ;  /* 0x8000000bff0d7210 */ /* 0x004fca0007ffe0ff */
[----:B------:R-:W-:-:S04]  /*0560*/  IMAD R13, R13, UR5, RZ ;  /* 0x000000050d0d7c24 */ /* 0x000fc8000f8e02ff */
[----:B------:R-:W-:-:S04]  /*0570*/  IMAD.HI.U32 R11, R11, R13, R10 ;  /* 0x0000000d0b0b7227 */ /* 0x000fc800078e000a */
[----:B------:R-:W-:Y:S02]  /*0580*/  IMAD.MOV.U32 R13, RZ, RZ, RZ ;  /* 0x000000ffff0d7224 */ /* 0x000fe400078e00ff */
[----:B------:R-:W-:-:S05]  /*0590*/  IMAD.HI.U32 R10, R11, R2, RZ ;  /* 0x000000020b0a7227 */ /* 0x000fca00078e00ff */
[----:B------:R-:W-:-:S05]  /*05a0*/  IADD3 R11, PT, PT, -R10, RZ, RZ ;  /* 0x000000ff0a0b7210 */ /* 0x000fca0007ffe1ff */
[----:B------:R-:W-:-:S05]  /*05b0*/  IMAD R11, R11, UR5, R2 ;  /* 0x000000050b0b7c24 */ /* 0x000fca000f8e0202 */
[----:B------:R-:W-:-:S13]  /*05c0*/  ISETP.GE.U32.AND P0, PT, R11, UR5, PT ;  /* 0x000000050b007c0c */ /* 0x000fda000bf06070 */
[----:B------:R-:W-:Y:S01]  /*05d0*/  @P0 VIADD R11, R11, -UR5 ;  /* 0x800000050b0b0c36 */ /* 0x000fe20008000000 */
[----:B------:R-:W-:-:S04]  /*05e0*/  @P0 IADD3 R10, PT, PT, R10, 0x1, RZ ;  /* 0x000000010a0a0810 */ /* 0x000fc80007ffe0ff */
[----:B------:R-:W-:Y:S01]  /*05f0*/  ISETP.GE.U32.AND P1, PT, R11, UR5, PT ;  /* 0x000000050b007c0c */ /* 0x000fe2000bf26070 */
[----:B------:R-:W-:-:S12]  /*0600*/  HFMA2 R11, -RZ, RZ, 0, 0 ;  /* 0x00000000ff0b7431 */ /* 0x000fd800000001ff */
[----:B------:R-:W-:Y:S01]  /*0610*/  @P1 VIADD R10, R10, 0x1 ;  /* 0x000000010a0a1836 */ /* 0x000fe20000000000 */
[----:B------:R-:W-:-:S04]  /*0620*/  @!P2 LOP3.LUT R10, RZ, UR5, RZ, 0x33, !PT ;  /* 0x00000005ff0aac12 */ /* 0x000fc8000f8e33ff */
[----:B------:R-:W-:-:S05]  /*0630*/  IADD3 R9, PT, PT, -R10, RZ, RZ ;  /* 0x000000ff0a097210 */ /* 0x000fca0007ffe1ff */
[----:B------:R-:W-:Y:S01]  /*0640*/  IMAD R14, R9, UR5, R2 ;  /* 0x00000005090e7c24 */ /* 0x000fe2000f8e0202 */
[----:B------:R-:W-:Y:S06]  /*0650*/  BRA `(.L_x_3) ;  /* 0x00000000003c7947 */ /* 0x000fec0003800000 */
.L_x_2:
[----:B------:R-:W-:Y:S01]  /*0660*/  IMAD.MOV.U32 R9, RZ, RZ, R2 ;  /* 0x000000ffff097224 */ /* 0x000fe200078e0002 */
[----:B------:R-:W-:Y:S01]  /*0670*/  MOV R10, 0x6b0 ;  /* 0x000006b0000a7802 */ /* 0x000fe20000000f00 */
[----:B------:R-:W-:Y:S01]  /*0680*/  UMOV UR6, UR5 ;  /* 0x0000000500067c82 */ /* 0x000fe20008000000 */
[----:B------:R-:W-:-:S05]  /*0690*/  UMOV UR7, UR8 ;  /* 0x0000000800077c82 */ /* 0x000fca0008000000 */
[----:B0-----:R-:W-:Y:S05]  /*06a0*/  CALL.REL.NOINC `($__internal_0_$__cuda_sm20_div_u64) ;  /* 0x0000000000987944 */ /* 0x001fea0003c00000 */
[----:B------:R-:W-:Y:S01]  /*06b0*/  IADD3 R14, P0, PT, RZ, -R9, RZ ;  /* 0x80000009ff0e7210 */ /* 0x000fe20007f1e0ff */
[----:B------:R-:W-:-:S03]  /*06c0*/  IMAD.MOV.U32 R3, RZ, RZ, RZ ;  /* 0x000000ffff037224 */ /* 0x000fc600078e00ff */
[----:B------:R-:W-:Y:S01]  /*06d0*/  IADD3.X R13, PT, PT, RZ, ~R12, RZ, P0, !PT ;  /* 0x8000000cff0d7210 */ /* 0x000fe200007fe4ff */
[----:B------:R-:W-:-:S04]  /*06e0*/  IMAD.WIDE.U32 R10, R14, UR5, R2 ;  /* 0x000000050e0a7c25 */ /* 0x000fc8000f8e0002 */
[----:B------:R-:W-:-:S04]  /*06f0*/  IMAD R13, R13, UR5, RZ ;  /* 0x000000050d0d7c24 */ /* 0x000fc8000f8e02ff */
[----:B------:R-:W-:Y:S01]  /*0700*/  IMAD R13, R14, UR8, R13 ;  /* 0x000000080e0d7c24 */ /* 0x000fe2000f8e020d */
[----:B------:R-:W-:Y:S02]  /*0710*/  MOV R14, R10 ;  /* 0x0000000a000e7202 */ /* 0x000fe40000000f00 */
[----:B------:R-:W-:Y:S01]  /*0720*/  MOV R10, R9 ;  /* 0x00000009000a7202 */ /* 0x000fe20000000f00 */
[----:B------:R-:W-:Y:S02]  /*0730*/  IMAD.IADD R13, R11, 0x1, R13 ;  /* 0x000000010b0d7824 */ /* 0x000fe400078e020d */
[----:B------:R-:W-:-:S07]  /*0740*/  IMAD.MOV.U32 R11, RZ, RZ, R12 ;  /* 0x000000ffff0b7224 */ /* 0x000fce00078e000c */
.L_x_3:
[----:B------:R-:W1:Y:S01]  /*0750*/  LDCU.64 UR8, c[0x0][0x3a0] ;  /* 0x00007400ff0877ac */ /* 0x000e620008000a00 */
[----:B------:R-:W-:Y:S01]  /*0760*/  MOV R12, R14 ;  /* 0x0000000e000c7202 */ /* 0x000fe20000000f00 */
[----:B------:R-:W2:Y:S01]  /*0770*/  LDCU.64 UR14, c[0x0][0x3b0] ;  /* 0x00007600ff0e77ac */ /* 0x000ea20008000a00 */
[----:B------:R-:W3:Y:S01]  /*0780*/  LDCU.128 UR4, c[0x0][0x380] ;  /* 0x00007000ff0477ac */ /* 0x000ee20008000c00 */
[----:B-1----:R-:W-:Y:S02]  /*0790*/  IMAD R3, R7, UR8, RZ ;  /* 0x0000000807037c24 */ /* 0x002fe4000f8e02ff */
[----:B--2---:R-:W-:Y:S02]  /*07a0*/  IMAD R5, R8, UR14, RZ ;  /* 0x0000000e08057c24 */ /* 0x004fe4000f8e02ff */
[----:B------:R-:W-:-:S04]  /*07b0*/  IMAD.WIDE.U32 R8, R6, UR8, R10 ;  /* 0x0000000806087c25 */ /* 0x000fc8000f8e000a */
[----:B------:R-:W-:-:S04]  /*07c0*/  IMAD.WIDE.U32 R10, R0, UR14, R12 ;  /* 0x0000000e000a7c25 */ /* 0x000fc8000f8e000c */
[----:B------:R-:W-:Y:S01]  /*07d0*/  IMAD R3, R6, UR9, R3 ;  /* 0x0000000906037c24 */ /* 0x000fe2000f8e0203 */
[----:B---3--:R-:W-:Y:S01]  /*07e0*/  LEA R12, P1, R10, UR6, 0x2 ;  /* 0x000000060a0c7c11 */ /* 0x008fe2000f8210ff */
[----:B------:R-:W-:Y:S01]  /*07f0*/  IMAD R7, R0, UR15, R5 ;  /* 0x0000000f00077c24 */ /* 0x000fe2000f8e0205 */
[----:B------:R-:W-:Y:S01]  /*0800*/  LEA R6, P0, R8, UR4, 0x2 ;  /* 0x0000000408067c11 */ /* 0x000fe2000f8010ff */
[----:B------:R-:W-:-:S03]  /*0810*/  IMAD.IADD R5, R9, 0x1, R3 ;  /* 0x0000000109057824 */ /* 0x000fc600078e0203 */
[----:B------:R-:W-:Y:S02]  /*0820*/  IADD3 R3, PT, PT, R11, R7, RZ ;  /* 0x000000070b037210 */ /* 0x000fe40007ffe0ff */
[----:B------:R-:W-:Y:S01]  /*0830*/  LEA.HI.X R7, R8, UR5, R5, 0x2, P0 ;  /* 0x0000000508077c11 */ /* 0x000fe200080f1405 */
[----:B------:R-:W1:Y:S01]  /*0840*/  LDCU.64 UR4, c[0x0][0x390] ;  /* 0x00007200ff0477ac */ /* 0x000e620008000a00 */
[----:B------:R-:W-:-:S03]  /*0850*/  LEA.HI.X R13, R10, UR7, R3, 0x2, P1 ;  /* 0x000000070a0d7c11 */ /* 0x000fc600088f1403 */
[----:B0-----:R-:W2:Y:S04]  /*0860*/  LDG.E R6, desc[UR12][R6.64] ;  /* 0x0000000c06067981 */ /* 0x001ea8000c1e1900 */
[----:B------:R-:W2:Y:S01]  /*0870*/  LDG.E R13, desc[UR12][R12.64] ;  /* 0x0000000c0c0d7981 */ /* 0x000ea2000c1e1900 */
[----:B------:R-:W-:Y:S02]  /*0880*/  IMAD.MOV.U32 R3, RZ, RZ, RZ ;  /* 0x000000ffff037224 */ /* 0x000fe400078e00ff */
[C---:B------:R-:W-:Y:S02]  /*0890*/  IMAD R5, R4.reuse, UR11, RZ ;  /* 0x0000000b04057c24 */ /* 0x040fe4000f8e02ff */
[----:B------:R-:W-:-:S05]  /*08a0*/  IMAD.WIDE.U32 R2, R4, UR20, R2 ;  /* 0x0000001404027c25 */ /* 0x000fca000f8e0002 */
[----:B------:R-:W-:Y:S02]  /*08b0*/  IADD3 R3, PT, PT, R3, R5, RZ ;  /* 0x0000000503037210 */ /* 0x000fe40007ffe0ff */
[----:B-1----:R-:W-:-:S04]  /*08c0*/  LEA R4, P0, R2, UR4, 0x2 ;  /* 0x0000000402047c11 */ /* 0x002fc8000f8010ff */
[----:B------:R-:W-:Y:S01]  /*08d0*/  LEA.HI.X R5, R2, UR5, R3, 0x2, P0 ;  /* 0x0000000502057c11 */ /* 0x000fe200080f1403 */
[----:B--2---:R-:W-:-:S05]  /*08e0*/  IMAD R3, R6, R13, RZ ;  /* 0x0000000d06037224 */ /* 0x004fca00078e02ff */
[----:B------:R-:W-:Y:S01]  /*08f0*/  STG.E desc[UR12][R4.64], R3 ;  /* 0x0000000304007986 */ /* 0x000fe2000c10190c */
[----:B------:R-:W-:Y:S05]  /*0900*/  EXIT ;  /* 0x000000000000794d */ /* 0x000fea0003800000 */
        .weak           $__internal_0_$__cuda_sm20_div_u64
        .type           $__internal_0_$__cuda_sm20_div_u64,@function
        .size           $__internal_0_$__cuda_sm20_div_u64,(.L_x_5 - $__internal_0_$__cuda_sm20_div_u64)
$__internal_0_$__cuda_sm20_div_u64:
[----:B------:R-:W0:Y:S08]  /*0910*/  I2F.U64.RP R11, UR6 ;  /* 0x00000006000b7d12 */ /* 0x000e300008309000 */
[----:B0-----:R-:W0:Y:S02]  /*0920*/  MUFU.RCP R11, R11 ;  /* 0x0000000b000b7308 */ /* 0x001e240000001000 */
[----:B0-----:R-:W-:-:S06]  /*0930*/  VIADD R12, R11, 0x1ffffffe ;  /* 0x1ffffffe0b0c7836 */ /* 0x001fcc0000000000 */
[----:B------:R-:W0:Y:S02]  /*0940*/  F2I.U64.TRUNC R12, R12 ;  /* 0x0000000c000c7311 */ /* 0x000e24000020d800 */
[----:B0-----:R-:W-:-:S04]  /*0950*/  IMAD.WIDE.U32 R14, R12, UR6, RZ ;  /* 0x000000060c0e7c25 */ /* 0x001fc8000f8e00ff */
[----:B------:R-:W-:Y:S01]  /*0960*/  IMAD R15, R12, UR7, R15 ;  /* 0x000000070c0f7c24 */ /* 0x000fe2000f8e020f */
[----:B------:R-:W-:-:S03]  /*0970*/  IADD3 R17, P0, PT, RZ, -R14, RZ ;  /* 0x8000000eff117210 */ /* 0x000fc60007f1e0ff */
[----:B------:R-:W-:Y:S02]  /*0980*/  IMAD R15, R13, UR6, R15 ;  /* 0x000000060d0f7c24 */ /* 0x000fe4000f8e020f */
[----:B------:R-:W-:-:S03]  /*0990*/  IMAD.HI.U32 R14, R12, R17, RZ ;  /* 0x000000110c0e7227 */ /* 0x000fc600078e00ff */
[----:B------:R-:W-:Y:S01]  /*09a0*/  IADD3.X R19, PT, PT, RZ, ~R15, RZ, P0, !PT ;  /* 0x8000000fff137210 */ /* 0x000fe200007fe4ff */
[----:B------:R-:W-:-:S04]  /*09b0*/  IMAD.MOV.U32 R15, RZ, RZ, R12 ;  /* 0x000000ffff0f7224 */ /* 0x000fc800078e000c */
[----:B------:R-:W-:-:S04]  /*09c0*/  IMAD.WIDE.U32 R14, P0, R12, R19, R14 ;  /* 0x000000130c0e7225 */ /* 0x000fc8000780000e */
[C---:B------:R-:W-:Y:S02]  /*09d0*/  IMAD R21, R13.reuse, R19, RZ ;  /* 0x000000130d157224 */ /* 0x040fe400078e02ff */
[----:B------:R-:W-:-:S04]  /*09e0*/  IMAD.HI.U32 R14, P1, R13, R17, R14 ;  /* 0x000000110d0e7227 */ /* 0x000fc8000782000e */
[----:B------:R-:W-:Y:S01]  /*09f0*/  IMAD.HI.U32 R11, R13, R19, RZ ;  /* 0x000000130d0b7227 */ /* 0x000fe200078e00ff */
[----:B------:R-:W-:-:S04]  /*0a00*/  IADD3 R15, P2, PT, R21, R14, RZ ;  /* 0x0000000e150f7210 */ /* 0x000fc80007f5e0ff */
[----:B------:R-:W-:Y:S01]  /*0a10*/  IADD3.X R11, PT, PT, R11, R13, RZ, P0, !PT ;  /* 0x0000000d0b0b7210 */ /* 0x000fe200007fe4ff */
[----:B------:R-:W-:-:S03]  /*0a20*/  IMAD.WIDE.U32 R12, R15, UR6, RZ ;  /* 0x000000060f0c7c25 */ /* 0x000fc6000f8e00ff */
[----:B------:R-:W-:Y:S01]  /*0a30*/  IADD3.X R11, PT, PT, RZ, RZ, R11, P2, P1 ;  /* 0x000000ffff0b7210 */ /* 0x000fe200017e240b */
[----:B------:R-:W-:Y:S01]  /*0a40*/  IMAD R14, R15, UR7, R13 ;  /* 0x000000070f0e7c24 */ /* 0x000fe2000f8e020d */
[----:B------:R-:W-:-:S03]  /*0a50*/  IADD3 R13, P0, PT, RZ, -R12, RZ ;  /* 0x8000000cff0d7210 */ /* 0x000fc60007f1e0ff */
[----:B------:R-:W-:Y:S02]  /*0a60*/  IMAD R12, R11, UR6, R14 ;  /* 0x000000060b0c7c24 */ /* 0x000fe4000f8e020e */
[----:B------:R-:W-:-:S04]  /*0a70*/  IMAD.HI.U32 R14, R15, R13, RZ ;  /* 0x0000000d0f0e7227 */ /* 0x000fc800078e00ff */
[----:B------:R-:W-:-:S04]  /*0a80*/  IMAD.X R12, RZ, RZ, ~R12, P0 ;  /* 0x000000ffff0c7224 */ /* 0x000fc800000e0e0c */
[----:B------:R-:W-:-:S04]  /*0a90*/  IMAD.WIDE.U32 R14, P0, R15, R12, R14 ;  /* 0x0000000c0f0e7225 */ /* 0x000fc8000780000e */
[C---:B------:R-:W-:Y:S02]  /*0aa0*/  IMAD R17, R11.reuse, R12, RZ ;  /* 0x0000000c0b117224 */ /* 0x040fe400078e02ff */
[----:B------:R-:W-:-:S04]  /*0ab0*/  IMAD.HI.U32 R14, P1, R11, R13, R14 ;  /* 0x0000000d0b0e7227 */ /* 0x000fc8000782000e */
[----:B------:R-:W-:Y:S01]  /*0ac0*/  IMAD.HI.U32 R12, R11, R12, RZ ;  /* 0x0000000c0b0c7227 */ /* 0x000fe200078e00ff */
[----:B------:R-:W-:-:S03]  /*0ad0*/  IADD3 R14, P2, PT, R17, R14, RZ ;  /* 0x0000000e110e7210 */ /* 0x000fc60007f5e0ff */
[----:B------:R-:W-:Y:S01]  /*0ae0*/  IMAD.MOV.U32 R13, RZ, RZ, RZ ;  /* 0x000000ffff0d7224 */ /* 0x000fe200078e00ff */
[----:B------:R-:W-:Y:S01]  /*0af0*/  IADD3.X R11, PT, PT, R12, R11, RZ, P0, !PT ;  /* 0x0000000b0c0b7210 */ /* 0x000fe200007fe4ff */
[----:B------:R-:W-:-:S03]  /*0b00*/  IMAD.HI.U32 R12, R14, R9, RZ ;  /* 0x000000090e0c7227 */ /* 0x000fc600078e00ff */
[----:B------:R-:W-:Y:S01]  /*0b10*/  IADD3.X R11, PT, PT, RZ, RZ, R11, P2, P1 ;  /* 0x000000ffff0b7210 */ /* 0x000fe200017e240b */
[----:B------:R-:W-:-:S04]  /*0b20*/  IMAD.WIDE.U32 R12, R14, UR4, R12 ;  /* 0x000000040e0c7c25 */ /* 0x000fc8000f8e000c */
[C---:B------:R-:W-:Y:S02]  /*0b30*/  IMAD R15, R11.reuse, UR4, RZ ;  /* 0x000000040b0f7c24 */ /* 0x040fe4000f8e02ff */
[----:B------:R-:W-:-:S04]  /*0b40*/  IMAD.HI.U32 R12, P0, R11, R9, R12 ;  /* 0x000000090b0c7227 */ /* 0x000fc8000780000c */
[----:B------:R-:W-:Y:S01]  /*0b50*/  IMAD.HI.U32 R11, R11, UR4, RZ ;  /* 0x000000040b0b7c27 */ /* 0x000fe2000f8e00ff */
[----:B------:R-:W-:-:S04]  /*0b60*/  IADD3 R15, P1, PT, R15, R12, RZ ;  /* 0x0000000c0f0f7210 */ /* 0x000fc80007f3e0ff */
[----:B------:R-:W-:Y:S01]  /*0b70*/  IADD3.X R11, PT, PT, R11, RZ, RZ, P0, !PT ;  /* 0x000000ff0b0b7210 */ /* 0x000fe200007fe4ff */
[----:B------:R-:W-:-:S03]  /*0b80*/  IMAD.WIDE.U32 R12, R15, UR6, RZ ;  /* 0x000000060f0c7c25 */ /* 0x000fc6000f8e00ff */
[----:B------:R-:W-:Y:S01]  /*0b90*/  IADD3.X R11, PT, PT, RZ, R11, RZ, P1, !PT ;  /* 0x0000000bff0b7210 */ /* 0x000fe20000ffe4ff */
[----:B------:R-:W-:Y:S01]  /*0ba0*/  IMAD R14, R15, UR7, R13 ;  /* 0x000000070f0e7c24 */ /* 0x000fe2000f8e020d */
[----:B------:R-:W-:-:S03]  /*0bb0*/  IADD3 R16, P1, PT, -R12, R9, RZ ;  /* 0x000000090c107210 */ /* 0x000fc60007f3e1ff */
[----:B------:R-:W-:Y:S01]  /*0bc0*/  IMAD R14, R11, UR6, R14 ;  /* 0x000000060b0e7c24 */ /* 0x000fe2000f8e020e */
[C---:B------:R-:W-:Y:S02]  /*0bd0*/  ISETP.GE.U32.AND P0, PT, R16.reuse, UR6, PT ;  /* 0x0000000610007c0c */ /* 0x040fe4000bf06070 */
[----:B------:R-:W-:Y:S02]  /*0be0*/  IADD3 R9, P2, PT, R16, -UR6, RZ ;  /* 0x8000000610097c10 */ /* 0x000fe4000ff5e0ff */
[----:B------:R-:W-:Y:S02]  /*0bf0*/  IADD3.X R18, PT, PT, ~R14, UR4, RZ, P1, !PT ;  /* 0x000000040e127c10 */ /* 0x000fe40008ffe5ff */
[----:B------:R-:W-:Y:S02]  /*0c00*/  IADD3 R14, P1, PT, R15, 0x1, RZ ;  /* 0x000000010f0e7810 */ /* 0x000fe40007f3e0ff */
[C---:B------:R-:W-:Y:S02]  /*0c10*/  ISETP.GE.U32.AND.EX P0, PT, R18.reuse, UR7, PT, P0 ;  /* 0x0000000712007c0c */ /* 0x040fe4000bf06100 */
[----:B------:R-:W-:Y:S01]  /*0c20*/  IADD3.X R13, PT, PT, R18, ~UR7, RZ, P2, !PT ;  /* 0x80000007120d7c10 */ /* 0x000fe200097fe4ff */
[----:B------:R-:W-:Y:S01]  /*0c30*/  IMAD.X R12, RZ, RZ, R11, P1 ;  /* 0x000000ffff0c7224 */ /* 0x000fe200008e060b */
[----:B------:R-:W-:-:S02]  /*0c40*/  SEL R9, R9, R16, P0 ;  /* 0x0000001009097207 */ /* 0x000fc40000000000 */
[----:B------:R-:W-:Y:S02]  /*0c50*/  SEL R14, R14, R15, P0 ;  /* 0x0000000f0e0e7207 */ /* 0x000fe40000000000 */
[----:B------:R-:W-:Y:S02]  /*0c60*/  SEL R13, R13, R18, P0 ;  /* 0x000000120d0d7207 */ /* 0x000fe40000000000 */
[----:B------:R-:W-:Y:S02]  /*0c70*/  SEL R11, R12, R11, P0 ;  /* 0x0000000b0c0b7207 */ /* 0x000fe40000000000 */
[----:B------:R-:W-:Y:S02]  /*0c80*/  ISETP.GE.U32.AND P0, PT, R9, UR6, PT ;  /* 0x0000000609007c0c */ /* 0x000fe4000bf06070 */
[----:B------:R-:W-:Y:S02]  /*0c90*/  IADD3 R9, P2, PT, R14, 0x1, RZ ;  /* 0x000000010e097810 */ /* 0x000fe40007f5e0ff */
[----:B------:R-:W-:-:S02]  /*0ca0*/  ISETP.GE.U32.AND.EX P0, PT, R13, UR7, PT, P0 ;  /* 0x000000070d007c0c */ /* 0x000fc4000bf06100 */
[-C--:B------:R-:W-:Y:S02]  /*0cb0*/  IADD3.X R12, PT, PT, RZ, R11.reuse, RZ, P2, !PT ;  /* 0x0000000bff0c7210 */ /* 0x080fe400017fe4ff */
[----:B------:R-:W-:Y:S02]  /*0cc0*/  ISETP.NE.U32.AND P1, PT, RZ, UR6, PT ;  /* 0x00000006ff007c0c */ /* 0x000fe4000bf25070 */
[----:B------:R-:W-:Y:S01]  /*0cd0*/  SEL R12, R12, R11, P0 ;  /* 0x0000000b0c0c7207 */ /* 0x000fe20000000000 */
[----:B------:R-:W-:Y:S01]  /*0ce0*/  HFMA2 R11, -RZ, RZ, 0, 0 ;  /* 0x00000000ff0b7431 */ /* 0x000fe200000001ff */
[----:B------:R-:W-:Y:S02]  /*0cf0*/  ISETP.NE.AND.EX P1, PT, RZ, UR7, PT, P1 ;  /* 0x00000007ff007c0c */ /* 0x000fe4000bf25310 */
[----:B------:R-:W-:Y:S02]  /*0d00*/  SEL R9, R9, R14, P0 ;  /* 0x0000000e09097207 */ /* 0x000fe40000000000 */
[----:B------:R-:W-:-:S02]  /*0d10*/  SEL R12, R12, 0xffffffff, P1 ;  /* 0xffffffff0c0c7807 */ /* 0x000fc40000800000 */
[----:B------:R-:W-:Y:S01]  /*0d20*/  SEL R9, R9, 0xffffffff, P1 ;  /* 0xffffffff09097807 */ /* 0x000fe20000800000 */
[----:B------:R-:W-:Y:S06]  /*0d30*/  RET.REL.NODEC R10 `(_Z9kroneckerPiS_S_mmmm) ;  /* 0xfffffff00ab07950 */ /* 0x000fec0003c3ffff */
.L_x_4:
[----:B------:R-:W-:-:S00]  /*0d40*/  BRA `(.L_x_4) ;  /* 0xfffffffc00fc7947 */ /* 0x000fc0000383ffff */
[----:B------:R-:W-:-:S00]  /*0d50*/  NOP ;  /* 0x0000000000007918 */ /* 0x000fc00000000000 */
        /* <DEDUP_REMOVED lines=10> */
.L_x_5:


//--------------------- .nv.shared.reserved.0     --------------------------
	.section	.nv.shared.reserved.0,"aw",@nobits
	.weak		__nv_reservedSMEM_offset_0_alias
	.size		__nv_reservedSMEM_offset_0_alias, 0, 64
	.other		__nv_reservedSMEM_offset_0_alias,@"STO_CUDA_RESERVED_SHARED STV_DEFAULT"
__nv_reservedSMEM_offset_0_alias:
	.zero		0
	.zero		64


//--------------------- .nv.constant0._Z9kroneckerPiS_S_mmmm --------------------------
	.section	.nv.constant0._Z9kroneckerPiS_S_mmmm,"a",@progbits
	.sectionflags	@""
	.align	4
.nv.constant0._Z9kroneckerPiS_S_mmmm:
	.zero		952


//--------------------- SYMBOLS --------------------------

	.type		.nv.reservedSmem.offset0,@object
	.size		.nv.reservedSmem.offset0,0x4
